	.headerflags	@"EF_CUDA_TEXMODE_UNIFIED EF_CUDA_64BIT_ADDRESS EF_CUDA_SM89 EF_CUDA_VIRTUAL_SM(EF_CUDA_SM89)"
	.elftype	@"ET_EXEC"


//--------------------- .nv.info                  --------------------------
	.section	.nv.info,"",@"SHT_CUDA_INFO"
	.align	4


	//----- nvinfo : EIATTR_REGCOUNT
	.align		4
        /*0000*/ 	.byte	0x04, 0x2f
        /*0002*/ 	.short	(.L_1 - .L_0)
	.align		4
.L_0:
        /*0004*/ 	.word	index@(triton_poi_fused_neg_12)
        /*0008*/ 	.word	0x0000000a


	//----- nvinfo : EIATTR_FRAME_SIZE
	.align		4
.L_1:
        /*000c*/ 	.byte	0x04, 0x11
        /*000e*/ 	.short	(.L_3 - .L_2)
	.align		4
.L_2:
        /*0010*/ 	.word	index@(triton_poi_fused_neg_12)
        /*0014*/ 	.word	0x00000000


	//----- nvinfo : EIATTR_MIN_STACK_SIZE
	.align		4
.L_3:
        /*0018*/ 	.byte	0x04, 0x12
        /*001a*/ 	.short	(.L_5 - .L_4)
	.align		4
.L_4:
        /*001c*/ 	.word	index@(triton_poi_fused_neg_12)
        /*0020*/ 	.word	0x00000000
.L_5:


//--------------------- .nv.info.triton_poi_fused_neg_12 --------------------------
	.section	.nv.info.triton_poi_fused_neg_12,"",@"SHT_CUDA_INFO"
	.sectionflags	@""
	.align	4


	//----- nvinfo : EIATTR_CUDA_API_VERSION
	.align		4
        /*0000*/ 	.byte	0x04, 0x37
        /*0002*/ 	.short	(.L_7 - .L_6)
.L_6:
        /*0004*/ 	.word	0x00000080


	//----- nvinfo : EIATTR_PARAM_CBANK
	.align		4
.L_7:
        /*0008*/ 	.byte	0x04, 0x0a
        /*000a*/ 	.short	(.L_9 - .L_8)
	.align		4
.L_8:
        /*000c*/ 	.word	index@(.nv.constant0.triton_poi_fused_neg_12)
        /*0010*/ 	.short	0x0160
        /*0012*/ 	.short	0x0020


	//----- nvinfo : EIATTR_CBANK_PARAM_SIZE
	.align		4
.L_9:
        /*0014*/ 	.byte	0x03, 0x19
        /*0016*/ 	.short	0x0020


	//----- nvinfo : EIATTR_KPARAM_INFO
	.align		4
        /*0018*/ 	.byte	0x04, 0x17
        /*001a*/ 	.short	(.L_11 - .L_10)
.L_10:
        /*001c*/ 	.word	0x00000000
        /*0020*/ 	.short	0x0003
        /*0022*/ 	.short	0x0018
        /*0024*/ 	.byte	0x00, 0xf4, 0x21, 0x00


	//----- nvinfo : EIATTR_KPARAM_INFO
	.align		4
.L_11:
        /*0028*/ 	.byte	0x04, 0x17
        /*002a*/ 	.short	(.L_13 - .L_12)
.L_12:
        /*002c*/ 	.word	0x00000000
        /*0030*/ 	.short	0x0002
        /*0032*/ 	.short	0x0010
        /*0034*/ 	.byte	0x00, 0xf0, 0x11, 0x00


	//----- nvinfo : EIATTR_KPARAM_INFO
	.align		4
.L_13:
        /*0038*/ 	.byte	0x04, 0x17
        /*003a*/ 	.short	(.L_15 - .L_14)
.L_14:
        /*003c*/ 	.word	0x00000000
        /*0040*/ 	.short	0x0001
        /*0042*/ 	.short	0x0008
        /*0044*/ 	.byte	0x00, 0xf4, 0x21, 0x00


	//----- nvinfo : EIATTR_KPARAM_INFO
	.align		4
.L_15:
        /*0048*/ 	.byte	0x04, 0x17
        /*004a*/ 	.short	(.L_17 - .L_16)
.L_16:
        /*004c*/ 	.word	0x00000000
        /*0050*/ 	.short	0x0000
        /*0052*/ 	.short	0x0000
        /*0054*/ 	.byte	0x00, 0xf4, 0x21, 0x00


	//----- nvinfo : EIATTR_MAXREG_COUNT
	.align		4
.L_17:
        /*0058*/ 	.byte	0x03, 0x1b
        /*005a*/ 	.short	0x00ff


	//----- nvinfo : EIATTR_EXIT_INSTR_OFFSETS
	.align		4
        /*005c*/ 	.byte	0x04, 0x1c
        /*005e*/ 	.short	(.L_19 - .L_18)


	//   ....[0]....
.L_18:
        /*0060*/ 	.word	0x000000e0


	//----- nvinfo : EIATTR_REQNTID
	.align		4
.L_19:
        /*0064*/ 	.byte	0x04, 0x10
        /*0066*/ 	.short	(.L_21 - .L_20)
.L_20:
        /*0068*/ 	.word	0x00000080
        /*006c*/ 	.word	0x00000001
        /*0070*/ 	.word	0x00000001
.L_21:


//--------------------- .nv.callgraph             --------------------------
	.section	.nv.callgraph,"",@"SHT_CUDA_CALLGRAPH"
	.align	4
	.sectionentsize	8
	.align		4
        /*0000*/ 	.word	0x00000000
	.align		4
        /*0004*/ 	.word	0xffffffff
	.align		4
        /*0008*/ 	.word	0x00000000
	.align		4
        /*000c*/ 	.word	0xfffffffe
	.align		4
        /*0010*/ 	.word	0x00000000
	.align		4
        /*0014*/ 	.word	0xfffffffd
	.align		4
        /*0018*/ 	.word	0x00000000
	.align		4
        /*001c*/ 	.word	0xfffffffc


//--------------------- .nv.rel.action            --------------------------
	.section	.nv.rel.action,"",@"SHT_CUDA_RELOCINFO"
	.align	8
	.sectionentsize	8
        /*0000*/ 	.byte	0x73, 0x00, 0x00, 0x00, 0x00, 0x00, 0x00, 0x00, 0x00, 0x00, 0x00, 0x11, 0x25, 0x00, 0x05, 0x36


//--------------------- .nv.constant0.triton_poi_fused_neg_12 --------------------------
	.section	.nv.constant0.triton_poi_fused_neg_12,"a",@progbits
	.sectionflags	@""
	.align	4
.nv.constant0.triton_poi_fused_neg_12:
	.zero		384


//--------------------- .text.triton_poi_fused_neg_12 --------------------------
	.section	.text.triton_poi_fused_neg_12,"ax",@progbits
	.sectioninfo	@"SHI_REGISTERS=10"
	.align	128
        .global         triton_poi_fused_neg_12
        .type           triton_poi_fused_neg_12,@function
        .size           triton_poi_fused_neg_12,(.L_x_1 - triton_poi_fused_neg_12)
        .other          triton_poi_fused_neg_12,@"STO_CUDA_ENTRY STV_DEFAULT"
triton_poi_fused_neg_12:
.text.triton_poi_fused_neg_12:
[----:B------:R-:W-:Y:S02]  /*0000*/  MOV R1, c[0x0][0x28] ;  /* 0x00000a0000017a02 */ /* 0x000fe40000000f00 */
[----:B------:R-:W0:Y:S01]  /*0010*/  S2R R0, SR_TID.X ;  /* 0x0000000000007919 */ /* 0x000e220000002100 */
[----:B------:R-:W-:Y:S01]  /*0020*/  MOV R5, 0x4 ;  /* 0x0000000400057802 */ /* 0x000fe20000000f00 */
[----:B------:R-:W-:Y:S02]  /*0030*/  ULDC.64 UR4, c[0x0][0x118] ;  /* 0x0000460000047ab9 */ /* 0x000fe40000000a00 */
[----:B------:R-:W1:Y:S01]  /*0040*/  S2R R3, SR_CTAID.X ;  /* 0x0000000000037919 */ /* 0x000e620000002500 */
[----:B0-----:R-:W-:-:S04]  /*0050*/  SHF.L.U32 R0, R0, 0x1, RZ ;  /* 0x0000000100007819 */ /* 0x001fc800000006ff */
[----:B------:R-:W-:-:S04]  /*0060*/  LOP3.LUT R0, R0, 0xfe, RZ, 0xc0, !PT ;  /* 0x000000fe00007812 */ /* 0x000fc800078ec0ff */
[----:B-1----:R-:W-:-:S05]  /*0070*/  LEA R0, R3, R0, 0x8 ;  /* 0x0000000003007211 */ /* 0x002fca00078e40ff */
[----:B------:R-:W-:-:S06]  /*0080*/  IMAD.WIDE R2, R0, R5, c[0x0][0x160] ;  /* 0x0000580000027625 */ /* 0x000fcc00078e0205 */
[----:B------:R-:W2:Y:S01]  /*0090*/  LDG.E.64 R2, [R2.64] ;  /* 0x0000000402027981 */ /* 0x000ea2000c1e1b00 */
[----:B------:R-:W-:Y:S01]  /*00a0*/  IMAD.WIDE R4, R0, R5, c[0x0][0x168] ;  /* 0x00005a0000047625 */ /* 0x000fe200078e0205 */
[----:B--2---:R-:W-:Y:S01]  /*00b0*/  FADD R6, RZ, -R2 ;  /* 0x80000002ff067221 */ /* 0x004fe20000000000 */
[----:B------:R-:W-:-:S05]  /*00c0*/  FADD R7, RZ, -R3 ;  /* 0x80000003ff077221 */ /* 0x000fca0000000000 */
[----:B------:R-:W-:Y:S01]  /*00d0*/  STG.E.64 [R4.64], R6 ;  /* 0x0000000604007986 */ /* 0x000fe2000c101b04 */
[----:B------:R-:W-:Y:S05]  /*00e0*/  EXIT ;  /* 0x000000000000794d */ /* 0x000fea0003800000 */
.L_x_0:
[----:B------:R-:W-:-:S00]  /*00f0*/  BRA `(.L_x_0) ;  /* 0xfffffff000007947 */ /* 0x000fc0000383ffff */
[----:B------:R-:W-:-:S00]  /*0100*/  NOP ;  /* 0x0000000000007918 */ /* 0x000fc00000000000 */
[----:B------:R-:W-:-:S00]  /*0110*/  NOP ;  /* 0x0000000000007918 */ /* 0x000fc00000000000 */
[----:B------:R-:W-:-:S00]  /*0120*/  NOP ;  /* 0x0000000000007918 */ /* 0x000fc00000000000 */
[----:B------:R-:W-:-:S00]  /*0130*/  NOP ;  /* 0x0000000000007918 */ /* 0x000fc00000000000 */
[----:B------:R-:W-:-:S00]  /*0140*/  NOP ;  /* 0x0000000000007918 */ /* 0x000fc00000000000 */
[----:B------:R-:W-:-:S00]  /*0150*/  NOP ;  /* 0x0000000000007918 */ /* 0x000fc00000000000 */
[----:B------:R-:W-:-:S00]  /*0160*/  NOP ;  /* 0x0000000000007918 */ /* 0x000fc00000000000 */
[----:B------:R-:W-:-:S00]  /*0170*/  NOP ;  /* 0x0000000000007918 */ /* 0x000fc00000000000 */
.L_x_1:
